.version 4.1
.target sm_35
.entry bench(.param .u64 I){
    .reg .b64   ptr;
    .reg .pred  pi<1>;
    .reg .pred  po<1>;
    .reg .b16   r16i<2>;
    ld.param.u64 ptr, [I];
    cvta.to.global.u64  ptr, ptr;
    setp.ne.u64     pi0, ptr, 0;
    ldu.global.b16 r16i0, [ptr+0];
    ldu.global.b16 r16i1, [ptr+2];
    setp.hi.xor.u16 po0, r16i0, r16i1, pi0;
    @po0 st.global.b8 [ptr+0], 0;
}


// ===== COMPILED SASS (sm_100) =====

	.target	sm_100

	.elftype	@"ET_EXEC"


//--------------------- .note.nv.tkinfo           --------------------------
	.section	.note.nv.tkinfo,"",@"SHT_NOTE"
	.sectionflags	@"SHF_NOTE_NV_TKINFO"
	.tkinfo
        /*0018*/ 	.word	0x00000002
        /*0030*/ 	.string	""
        /*0030*/ 	.string	"ptxas"
        /*0030*/ 	.string	"Cuda compilation tools, release 13.0, V13.0.88"
        /*0030*/ 	.string	"Build cuda_13.0.r13.0/compiler.36424714_0"
        /*0030*/ 	.string	"-arch sm_100 "



//--------------------- .note.nv.cuinfo           --------------------------
	.section	.note.nv.cuinfo,"",@"SHT_NOTE"
	.sectionflags	@"SHF_NOTE_NV_CUINFO"
        /*0018*/ 	.short	0x0002
        /*001a*/ 	.short	0x0023
        /*001c*/ 	.short	0x0082
	.zero		2


//--------------------- .nv.info                  --------------------------
	.section	.nv.info,"",@"SHT_CUDA_INFO"
	.align	4


	//----- nvinfo : EIATTR_REGCOUNT
	.align		4
        /*0000*/ 	.byte	0x04, 0x2f
        /*0002*/ 	.short	(.L_1 - .L_0)
	.align		4
.L_0:
        /*0004*/ 	.word	index@(bench)
        /*0008*/ 	.word	0x00000008


	//----- nvinfo : EIATTR_FRAME_SIZE
	.align		4
.L_1:
        /*000c*/ 	.byte	0x04, 0x11
        /*000e*/ 	.short	(.L_3 - .L_2)
	.align		4
.L_2:
        /*0010*/ 	.word	index@(bench)
        /*0014*/ 	.word	0x00000000


	//----- nvinfo : EIATTR_MIN_STACK_SIZE
	.align		4
.L_3:
        /*0018*/ 	.byte	0x04, 0x12
        /*001a*/ 	.short	(.L_5 - .L_4)
	.align		4
.L_4:
        /*001c*/ 	.word	index@(bench)
        /*0020*/ 	.word	0x00000000
.L_5:


//--------------------- .nv.compat                --------------------------
	.section	.nv.compat,"",@"SHT_CUDA_COMPAT_INFO"
	.align	4
        /*0000*/ 	.byte	0x02, 0x09, 0x00, 0x00, 0x02, 0x02, 0x01, 0x00, 0x02, 0x05, 0x05, 0x00, 0x03, 0x07, 0x01, 0x01
        /*0010*/ 	.byte	0x02, 0x03, 0x00, 0x00, 0x02, 0x06, 0x01, 0x00, 0x04, 0x0b, 0x08, 0x00, 0x09, 0x00, 0x00, 0x00
        /*0020*/ 	.byte	0x00, 0x00, 0x00, 0x00


//--------------------- .nv.info.bench            --------------------------
	.section	.nv.info.bench,"",@"SHT_CUDA_INFO"
	.sectionflags	@""
	.align	4


	//----- nvinfo : EIATTR_CUDA_API_VERSION
	.align		4
        /*0000*/ 	.byte	0x04, 0x37
        /*0002*/ 	.short	(.L_7 - .L_6)
.L_6:
        /*0004*/ 	.word	0x00000082


	//----- nvinfo : EIATTR_KPARAM_INFO
	.align		4
.L_7:
        /*0008*/ 	.byte	0x04, 0x17
        /*000a*/ 	.short	(.L_9 - .L_8)
.L_8:
        /*000c*/ 	.word	0x00000000
        /*0010*/ 	.short	0x0000
        /*0012*/ 	.short	0x0000
        /*0014*/ 	.byte	0x00, 0xf0, 0x21, 0x00


	//----- nvinfo : EIATTR_SPARSE_MMA_MASK
	.align		4
.L_9:
        /*0018*/ 	.byte	0x03, 0x50
        /*001a*/ 	.short	0x0000


	//----- nvinfo : EIATTR_MAXREG_COUNT
	.align		4
        /*001c*/ 	.byte	0x03, 0x1b
        /*001e*/ 	.short	0x00ff


	//----- nvinfo : EIATTR_MERCURY_ISA_VERSION
	.align		4
        /*0020*/ 	.byte	0x03, 0x5f
        /*0022*/ 	.short	0x0101


	//----- nvinfo : EIATTR_VRC_CTA_INIT_COUNT
	.align		4
        /*0024*/ 	.byte	0x02, 0x4a
	.zero		1
	.zero		1


	//----- nvinfo : EIATTR_EXIT_INSTR_OFFSETS
	.align		4
        /*0028*/ 	.byte	0x04, 0x1c
        /*002a*/ 	.short	(.L_11 - .L_10)


	//   ....[0]....
.L_10:
        /*002c*/ 	.word	0x00000090


	//   ....[1]....
        /*0030*/ 	.word	0x000000b0


	//----- nvinfo : EIATTR_CBANK_PARAM_SIZE
	.align		4
.L_11:
        /*0034*/ 	.byte	0x03, 0x19
        /*0036*/ 	.short	0x0008


	//----- nvinfo : EIATTR_PARAM_CBANK
	.align		4
        /*0038*/ 	.byte	0x04, 0x0a
        /*003a*/ 	.short	(.L_13 - .L_12)
	.align		4
.L_12:
        /*003c*/ 	.word	index@(.nv.constant0.bench)
        /*0040*/ 	.short	0x0380
        /*0042*/ 	.short	0x0008


	//----- nvinfo : EIATTR_SW_WAR
	.align		4
.L_13:
        /*0044*/ 	.byte	0x04, 0x36
        /*0046*/ 	.short	(.L_15 - .L_14)
.L_14:
        /*0048*/ 	.word	0x00000008
.L_15:


//--------------------- .nv.callgraph             --------------------------
	.section	.nv.callgraph,"",@"SHT_CUDA_CALLGRAPH"
	.align	4
	.sectionentsize	8
	.align		4
        /*0000*/ 	.word	0x00000000
	.align		4
        /*0004*/ 	.word	0xffffffff
	.align		4
        /*0008*/ 	.word	0x00000000
	.align		4
        /*000c*/ 	.word	0xfffffffe
	.align		4
        /*0010*/ 	.word	0x00000000
	.align		4
        /*0014*/ 	.word	0xfffffffd
	.align		4
        /*0018*/ 	.word	0x00000000
	.align		4
        /*001c*/ 	.word	0xfffffffc


//--------------------- .text.bench               --------------------------
	.section	.text.bench,"ax",@progbits
	.align	128
.text.bench:
        .type           bench,@function
        .size           bench,(.L_x_1 - bench)
        .other          bench,@"STO_CUDA_ENTRY STV_DEFAULT"
bench:
[----:B------:R-:W-:Y:S08]  /*0000*/  LDC R1, c[0x0][0x37c] ;  /* 0x0000df00ff017b82 */ /* 0x000ff00000000800 */
[----:B------:R-:W0:Y:S01]  /*0010*/  LDC.64 R2, c[0x0][0x380] ;  /* 0x0000e000ff027b82 */ /* 0x000e220000000a00 */
[----:B------:R-:W0:Y:S01]  /*0020*/  LDCU.64 UR4, c[0x0][0x358] ;  /* 0x00006b00ff0477ac */ /* 0x000e220008000a00 */
[----:B------:R-:W1:Y:S01]  /*0030*/  LDCU.64 UR6, c[0x0][0x380] ;  /* 0x00007000ff0677ac */ /* 0x000e620008000a00 */
[----:B0-----:R-:W2:Y:S04]  /*0040*/  LDG.E.U16 R0, desc[UR4][R2.64] ;  /* 0x0000000402007981 */ /* 0x001ea8000c1e1500 */
[----:B------:R-:W2:Y:S01]  /*0050*/  LDG.E.U16 R5, desc[UR4][R2.64+0x2] ;  /* 0x0000020402057981 */ /* 0x000ea2000c1e1500 */
[----:B-1----:R-:W-:-:S04]  /*0060*/  ISETP.NE.U32.AND P0, PT, RZ, UR6, PT ;  /* 0x00000006ff007c0c */ /* 0x002fc8000bf05070 */
[----:B------:R-:W-:-:S04]  /*0070*/  ISETP.NE.U32.AND.EX P0, PT, RZ, UR7, PT, P0 ;  /* 0x00000007ff007c0c */ /* 0x000fc8000bf05100 */
[----:B--2---:R-:W-:-:S13]  /*0080*/  ISETP.GT.U32.XOR P0, PT, R0, R5, P0 ;  /* 0x000000050000720c */ /* 0x004fda0000704870 */
[----:B------:R-:W-:Y:S05]  /*0090*/  @!P0 EXIT ;  /* 0x000000000000894d */ /* 0x000fea0003800000 */
[----:B------:R-:W-:Y:S01]  /*00a0*/  STG.E.U8 desc[UR4][R2.64], RZ ;  /* 0x000000ff02007986 */ /* 0x000fe2000c101104 */
[----:B------:R-:W-:Y:S05]  /*00b0*/  EXIT ;  /* 0x000000000000794d */ /* 0x000fea0003800000 */
.L_x_0:
[----:B------:R-:W-:-:S00]  /*00c0*/  BRA `(.L_x_0) ;  /* 0xfffffffc00fc7947 */ /* 0x000fc0000383ffff */
[----:B------:R-:W-:-:S00]  /*00d0*/  NOP ;  /* 0x0000000000007918 */ /* 0x000fc00000000000 */
        /* <DEDUP_REMOVED lines=10> */
.L_x_1:


//--------------------- .nv.shared.reserved.0     --------------------------
	.section	.nv.shared.reserved.0,"aw",@nobits
	.weak		__nv_reservedSMEM_offset_0_alias
	.size		__nv_reservedSMEM_offset_0_alias, 0, 64
	.other		__nv_reservedSMEM_offset_0_alias,@"STO_CUDA_RESERVED_SHARED STV_DEFAULT"
__nv_reservedSMEM_offset_0_alias:
	.zero		0
	.zero		64


//--------------------- .nv.constant0.bench       --------------------------
	.section	.nv.constant0.bench,"a",@progbits
	.sectionflags	@""
	.align	4
.nv.constant0.bench:
	.zero		904


//--------------------- SYMBOLS --------------------------

	.type		.nv.reservedSmem.offset0,@object
	.size		.nv.reservedSmem.offset0,0x4
